//
// Generated by NVIDIA NVVM Compiler
//
// Compiler Build ID: CL-36424714
// Cuda compilation tools, release 13.0, V13.0.88
// Based on NVVM 20.0.0
//

.version 9.0
.target sm_100
.address_size 64

	// .globl	_Z10cuda_hellov
.extern .func  (.param .b32 func_retval0) vprintf
(
	.param .b64 vprintf_param_0,
	.param .b64 vprintf_param_1
)
;
.global .align 1 .b8 $str[23] = {72, 101, 108, 108, 111, 32, 87, 111, 114, 108, 100, 32, 102, 114, 111, 109, 32, 71, 80, 85, 33, 10};

.visible .entry _Z10cuda_hellov()
{
	.reg .b32 	%r<3>;
	.reg .b64 	%rd<3>;

	mov.u64 	%rd1, $str;
	cvta.global.u64 	%rd2, %rd1;
	{ // callseq 0, 0
	.param .b64 param0;
	st.param.b64 	[param0], %rd2;
	.param .b64 param1;
	st.param.b64 	[param1], 0;
	.param .b32 retval0;
	call.uni (retval0), 
	vprintf, 
	(
	param0, 
	param1
	);
	ld.param.b32 	%r1, [retval0];
	} // callseq 0
	ret;

}
	// .globl	_Z3addPfS_S_
.visible .entry _Z3addPfS_S_(
	.param .u64 .ptr .align 1 _Z3addPfS_S__param_0,
	.param .u64 .ptr .align 1 _Z3addPfS_S__param_1,
	.param .u64 .ptr .align 1 _Z3addPfS_S__param_2
)
{
	.reg .b32 	%r<2>;
	.reg .b32 	%f<4>;
	.reg .b64 	%rd<11>;

	ld.param.u64 	%rd1, [_Z3addPfS_S__param_0];
	ld.param.u64 	%rd2, [_Z3addPfS_S__param_1];
	ld.param.u64 	%rd3, [_Z3addPfS_S__param_2];
	cvta.to.global.u64 	%rd4, %rd3;
	cvta.to.global.u64 	%rd5, %rd2;
	cvta.to.global.u64 	%rd6, %rd1;
	mov.u32 	%r1, %tid.x;
	mul.wide.u32 	%rd7, %r1, 4;
	add.s64 	%rd8, %rd6, %rd7;
	ld.global.f32 	%f1, [%rd8];
	add.s64 	%rd9, %rd5, %rd7;
	ld.global.f32 	%f2, [%rd9];
	add.f32 	%f3, %f1, %f2;
	add.s64 	%rd10, %rd4, %rd7;
	st.global.f32 	[%rd10], %f3;
	ret;

}


// ===== COMPILED SASS (sm_100) =====

	.target	sm_100

	.elftype	@"ET_EXEC"


//--------------------- .note.nv.tkinfo           --------------------------
	.section	.note.nv.tkinfo,"",@"SHT_NOTE"
	.sectionflags	@"SHF_NOTE_NV_TKINFO"
	.tkinfo
        /*0018*/ 	.word	0x00000002
        /*0030*/ 	.string	""
        /*0030*/ 	.string	"ptxas"
        /*0030*/ 	.string	"Cuda compilation tools, release 13.0, V13.0.88"
        /*0030*/ 	.string	"Build cuda_13.0.r13.0/compiler.36424714_0"
        /*0030*/ 	.string	"-arch sm_100 -m 64 "



//--------------------- .note.nv.cuinfo           --------------------------
	.section	.note.nv.cuinfo,"",@"SHT_NOTE"
	.sectionflags	@"SHF_NOTE_NV_CUINFO"
        /*0018*/ 	.short	0x0002
        /*001a*/ 	.short	0x0064
        /*001c*/ 	.short	0x0082
	.zero		2


//--------------------- .nv.info                  --------------------------
	.section	.nv.info,"",@"SHT_CUDA_INFO"
	.align	4


	//----- nvinfo : EIATTR_REGCOUNT
	.align		4
        /*0000*/ 	.byte	0x04, 0x2f
        /*0002*/ 	.short	(.L_2 - .L_1)
	.align		4
.L_1:
        /*0004*/ 	.word	index@(_Z10cuda_hellov)
        /*0008*/ 	.word	0x00000018


	//----- nvinfo : EIATTR_FRAME_SIZE
	.align		4
.L_2:
        /*000c*/ 	.byte	0x04, 0x11
        /*000e*/ 	.short	(.L_4 - .L_3)
	.align		4
.L_3:
        /*0010*/ 	.word	index@(_Z10cuda_hellov)
        /*0014*/ 	.word	0x00000000


	//----- nvinfo : EIATTR_REGCOUNT
	.align		4
.L_4:
        /*0018*/ 	.byte	0x04, 0x2f
        /*001a*/ 	.short	(.L_6 - .L_5)
	.align		4
.L_5:
        /*001c*/ 	.word	index@(_Z3addPfS_S_)
        /*0020*/ 	.word	0x0000000c


	//----- nvinfo : EIATTR_FRAME_SIZE
	.align		4
.L_6:
        /*0024*/ 	.byte	0x04, 0x11
        /*0026*/ 	.short	(.L_8 - .L_7)
	.align		4
.L_7:
        /*0028*/ 	.word	index@(_Z3addPfS_S_)
        /*002c*/ 	.word	0x00000000


	//----- nvinfo : EIATTR_MIN_STACK_SIZE
	.align		4
.L_8:
        /*0030*/ 	.byte	0x04, 0x12
        /*0032*/ 	.short	(.L_10 - .L_9)
	.align		4
.L_9:
        /*0034*/ 	.word	index@(_Z3addPfS_S_)
        /*0038*/ 	.word	0x00000000


	//----- nvinfo : EIATTR_MIN_STACK_SIZE
	.align		4
.L_10:
        /*003c*/ 	.byte	0x04, 0x12
        /*003e*/ 	.short	(.L_12 - .L_11)
	.align		4
.L_11:
        /*0040*/ 	.word	index@(_Z10cuda_hellov)
        /*0044*/ 	.word	0x00000000
.L_12:


//--------------------- .nv.compat                --------------------------
	.section	.nv.compat,"",@"SHT_CUDA_COMPAT_INFO"
	.align	4
        /*0000*/ 	.byte	0x02, 0x09, 0x00, 0x00, 0x02, 0x02, 0x01, 0x00, 0x02, 0x05, 0x05, 0x00, 0x03, 0x07, 0x01, 0x01
        /*0010*/ 	.byte	0x02, 0x03, 0x00, 0x00, 0x02, 0x06, 0x01, 0x00, 0x04, 0x0b, 0x08, 0x00, 0x09, 0x00, 0x00, 0x00
        /*0020*/ 	.byte	0x00, 0x00, 0x00, 0x00


//--------------------- .nv.info._Z3addPfS_S_     --------------------------
	.section	.nv.info._Z3addPfS_S_,"",@"SHT_CUDA_INFO"
	.sectionflags	@""
	.align	4


	//----- nvinfo : EIATTR_CUDA_API_VERSION
	.align		4
        /*0000*/ 	.byte	0x04, 0x37
        /*0002*/ 	.short	(.L_14 - .L_13)
.L_13:
        /*0004*/ 	.word	0x00000082


	//----- nvinfo : EIATTR_KPARAM_INFO
	.align		4
.L_14:
        /*0008*/ 	.byte	0x04, 0x17
        /*000a*/ 	.short	(.L_16 - .L_15)
.L_15:
        /*000c*/ 	.word	0x00000000
        /*0010*/ 	.short	0x0002
        /*0012*/ 	.short	0x0010
        /*0014*/ 	.byte	0x00, 0xf5, 0x21, 0x00


	//----- nvinfo : EIATTR_KPARAM_INFO
	.align		4
.L_16:
        /*0018*/ 	.byte	0x04, 0x17
        /*001a*/ 	.short	(.L_18 - .L_17)
.L_17:
        /*001c*/ 	.word	0x00000000
        /*0020*/ 	.short	0x0001
        /*0022*/ 	.short	0x0008
        /*0024*/ 	.byte	0x00, 0xf5, 0x21, 0x00


	//----- nvinfo : EIATTR_KPARAM_INFO
	.align		4
.L_18:
        /*0028*/ 	.byte	0x04, 0x17
        /*002a*/ 	.short	(.L_20 - .L_19)
.L_19:
        /*002c*/ 	.word	0x00000000
        /*0030*/ 	.short	0x0000
        /*0032*/ 	.short	0x0000
        /*0034*/ 	.byte	0x00, 0xf5, 0x21, 0x00


	//----- nvinfo : EIATTR_SPARSE_MMA_MASK
	.align		4
.L_20:
        /*0038*/ 	.byte	0x03, 0x50
        /*003a*/ 	.short	0x0000


	//----- nvinfo : EIATTR_MAXREG_COUNT
	.align		4
        /*003c*/ 	.byte	0x03, 0x1b
        /*003e*/ 	.short	0x00ff


	//----- nvinfo : EIATTR_MERCURY_ISA_VERSION
	.align		4
        /*0040*/ 	.byte	0x03, 0x5f
        /*0042*/ 	.short	0x0101


	//----- nvinfo : EIATTR_VRC_CTA_INIT_COUNT
	.align		4
        /*0044*/ 	.byte	0x02, 0x4a
	.zero		1
	.zero		1


	//----- nvinfo : EIATTR_EXIT_INSTR_OFFSETS
	.align		4
        /*0048*/ 	.byte	0x04, 0x1c
        /*004a*/ 	.short	(.L_22 - .L_21)


	//   ....[0]....
.L_21:
        /*004c*/ 	.word	0x000000d0


	//----- nvinfo : EIATTR_CBANK_PARAM_SIZE
	.align		4
.L_22:
        /*0050*/ 	.byte	0x03, 0x19
        /*0052*/ 	.short	0x0018


	//----- nvinfo : EIATTR_PARAM_CBANK
	.align		4
        /*0054*/ 	.byte	0x04, 0x0a
        /*0056*/ 	.short	(.L_24 - .L_23)
	.align		4
.L_23:
        /*0058*/ 	.word	index@(.nv.constant0._Z3addPfS_S_)
        /*005c*/ 	.short	0x0380
        /*005e*/ 	.short	0x0018


	//----- nvinfo : EIATTR_SW_WAR
	.align		4
.L_24:
        /*0060*/ 	.byte	0x04, 0x36
        /*0062*/ 	.short	(.L_26 - .L_25)
.L_25:
        /*0064*/ 	.word	0x00000008
.L_26:


//--------------------- .nv.info._Z10cuda_hellov  --------------------------
	.section	.nv.info._Z10cuda_hellov,"",@"SHT_CUDA_INFO"
	.sectionflags	@""
	.align	4


	//----- nvinfo : EIATTR_CUDA_API_VERSION
	.align		4
        /*0000*/ 	.byte	0x04, 0x37
        /*0002*/ 	.short	(.L_28 - .L_27)
.L_27:
        /*0004*/ 	.word	0x00000082


	//----- nvinfo : EIATTR_SPARSE_MMA_MASK
	.align		4
.L_28:
        /*0008*/ 	.byte	0x03, 0x50
        /*000a*/ 	.short	0x0000


	//----- nvinfo : EIATTR_MAXREG_COUNT
	.align		4
        /*000c*/ 	.byte	0x03, 0x1b
        /*000e*/ 	.short	0x00ff


	//----- nvinfo : EIATTR_EXTERNS
	.align		4
        /*0010*/ 	.byte	0x04, 0x0f
        /*0012*/ 	.short	(.L_30 - .L_29)


	//   ....[0]....
	.align		4
.L_29:
        /*0014*/ 	.word	index@(vprintf)


	//----- nvinfo : EIATTR_MERCURY_ISA_VERSION
	.align		4
.L_30:
        /*0018*/ 	.byte	0x03, 0x5f
        /*001a*/ 	.short	0x0101


	//----- nvinfo : EIATTR_VRC_CTA_INIT_COUNT
	.align		4
        /*001c*/ 	.byte	0x02, 0x4a
	.zero		1
	.zero		1


	//----- nvinfo : EIATTR_SYSCALL_OFFSETS
	.align		4
        /*0020*/ 	.byte	0x04, 0x46
        /*0022*/ 	.short	(.L_32 - .L_31)


	//   ....[0]....
.L_31:
        /*0024*/ 	.word	0x00000080


	//----- nvinfo : EIATTR_EXIT_INSTR_OFFSETS
	.align		4
.L_32:
        /*0028*/ 	.byte	0x04, 0x1c
        /*002a*/ 	.short	(.L_34 - .L_33)


	//   ....[0]....
.L_33:
        /*002c*/ 	.word	0x00000090


	//----- nvinfo : EIATTR_SW_WAR
	.align		4
.L_34:
        /*0030*/ 	.byte	0x04, 0x36
        /*0032*/ 	.short	(.L_36 - .L_35)
.L_35:
        /*0034*/ 	.word	0x00000008
.L_36:


//--------------------- .nv.callgraph             --------------------------
	.section	.nv.callgraph,"",@"SHT_CUDA_CALLGRAPH"
	.align	4
	.sectionentsize	8
	.align		4
        /*0000*/ 	.word	0x00000000
	.align		4
        /*0004*/ 	.word	0xffffffff
	.align		4
        /*0008*/ 	.word	index@(_Z10cuda_hellov)
	.align		4
        /*000c*/ 	.word	index@(vprintf)
	.align		4
        /*0010*/ 	.word	0x00000000
	.align		4
        /*0014*/ 	.word	0xfffffffe
	.align		4
        /*0018*/ 	.word	0x00000000
	.align		4
        /*001c*/ 	.word	0xfffffffd
	.align		4
        /*0020*/ 	.word	0x00000000
	.align		4
        /*0024*/ 	.word	0xfffffffc


//--------------------- .nv.constant4             --------------------------
	.section	.nv.constant4,"a",@progbits
	.align	8
	.align		8
.nv.constant4:
        /*0000*/ 	.dword	$str
	.align		8
        /*0008*/ 	.dword	vprintf


//--------------------- .text._Z3addPfS_S_        --------------------------
	.section	.text._Z3addPfS_S_,"ax",@progbits
	.align	128
        .global         _Z3addPfS_S_
        .type           _Z3addPfS_S_,@function
        .size           _Z3addPfS_S_,(.L_x_3 - _Z3addPfS_S_)
        .other          _Z3addPfS_S_,@"STO_CUDA_ENTRY STV_DEFAULT"
_Z3addPfS_S_:
.text._Z3addPfS_S_:
[----:B------:R-:W-:Y:S01]  /*0000*/  LDC R1, c[0x0][0x37c] ;  /* 0x0000df00ff017b82 */ /* 0x000fe20000000800 */
[----:B------:R-:W0:Y:S07]  /*0010*/  S2R R9, SR_TID.X ;  /* 0x0000000000097919 */ /* 0x000e2e0000002100 */
[----:B------:R-:W0:Y:S01]  /*0020*/  LDC.64 R2, c[0x0][0x380] ;  /* 0x0000e000ff027b82 */ /* 0x000e220000000a00 */
[----:B------:R-:W1:Y:S07]  /*0030*/  LDCU.64 UR4, c[0x0][0x358] ;  /* 0x00006b00ff0477ac */ /* 0x000e6e0008000a00 */
[----:B------:R-:W2:Y:S08]  /*0040*/  LDC.64 R4, c[0x0][0x388] ;  /* 0x0000e200ff047b82 */ /* 0x000eb00000000a00 */
[----:B------:R-:W3:Y:S01]  /*0050*/  LDC.64 R6, c[0x0][0x390] ;  /* 0x0000e400ff067b82 */ /* 0x000ee20000000a00 */
[----:B0-----:R-:W-:-:S04]  /*0060*/  IMAD.WIDE.U32 R2, R9, 0x4, R2 ;  /* 0x0000000409027825 */ /* 0x001fc800078e0002 */
[C---:B--2---:R-:W-:Y:S02]  /*0070*/  IMAD.WIDE.U32 R4, R9.reuse, 0x4, R4 ;  /* 0x0000000409047825 */ /* 0x044fe400078e0004 */
[----:B-1----:R-:W2:Y:S04]  /*0080*/  LDG.E R2, desc[UR4][R2.64] ;  /* 0x0000000402027981 */ /* 0x002ea8000c1e1900 */
[----:B------:R-:W2:Y:S01]  /*0090*/  LDG.E R5, desc[UR4][R4.64] ;  /* 0x0000000404057981 */ /* 0x000ea2000c1e1900 */
[----:B---3--:R-:W-:-:S04]  /*00a0*/  IMAD.WIDE.U32 R6, R9, 0x4, R6 ;  /* 0x0000000409067825 */ /* 0x008fc800078e0006 */
[----:B--2---:R-:W-:-:S05]  /*00b0*/  FADD R9, R2, R5 ;  /* 0x0000000502097221 */ /* 0x004fca0000000000 */
[----:B------:R-:W-:Y:S01]  /*00c0*/  STG.E desc[UR4][R6.64], R9 ;  /* 0x0000000906007986 */ /* 0x000fe2000c101904 */
[----:B------:R-:W-:Y:S05]  /*00d0*/  EXIT ;  /* 0x000000000000794d */ /* 0x000fea0003800000 */
.L_x_0:
[----:B------:R-:W-:-:S00]  /*00e0*/  BRA `(.L_x_0) ;  /* 0xfffffffc00fc7947 */ /* 0x000fc0000383ffff */
[----:B------:R-:W-:-:S00]  /*00f0*/  NOP ;  /* 0x0000000000007918 */ /* 0x000fc00000000000 */
        /* <DEDUP_REMOVED lines=8> */
.L_x_3:


//--------------------- .text._Z10cuda_hellov     --------------------------
	.section	.text._Z10cuda_hellov,"ax",@progbits
	.align	128
        .global         _Z10cuda_hellov
        .type           _Z10cuda_hellov,@function
        .size           _Z10cuda_hellov,(.L_x_4 - _Z10cuda_hellov)
        .other          _Z10cuda_hellov,@"STO_CUDA_ENTRY STV_DEFAULT"
_Z10cuda_hellov:
.text._Z10cuda_hellov:
[----:B------:R-:W0:Y:S01]  /*0000*/  LDC R1, c[0x0][0x37c] ;  /* 0x0000df00ff017b82 */ /* 0x000e220000000800 */
[----:B------:R-:W-:Y:S01]  /*0010*/  MOV R0, 0x8 ;  /* 0x0000000800007802 */ /* 0x000fe20000000f00 */
[----:B------:R-:W1:Y:S01]  /*0020*/  LDCU.64 UR4, c[0x4][URZ] ;  /* 0x01000000ff0477ac */ /* 0x000e620008000a00 */
[----:B------:R-:W-:-:S05]  /*0030*/  CS2R R6, SRZ ;  /* 0x0000000000067805 */ /* 0x000fca000001ff00 */
[----:B------:R2:W3:Y:S01]  /*0040*/  LDC.64 R2, c[0x4][R0] ;  /* 0x0100000000027b82 */ /* 0x0004e20000000a00 */
[----:B-1----:R-:W-:Y:S02]  /*0050*/  IMAD.U32 R4, RZ, RZ, UR4 ;  /* 0x00000004ff047e24 */ /* 0x002fe4000f8e00ff */
[----:B--2---:R-:W-:-:S07]  /*0060*/  IMAD.U32 R5, RZ, RZ, UR5 ;  /* 0x00000005ff057e24 */ /* 0x004fce000f8e00ff */
[----:B------:R-:W-:-:S07]  /*0070*/  LEPC R20, `(.L_x_1) ;  /* 0x000000001014794e */ /* 0x000fce0000000000 */
[----:B0--3--:R-:W-:Y:S05]  /*0080*/  CALL.ABS.NOINC R2 ;  /* 0x0000000002007343 */ /* 0x009fea0003c00000 */
.L_x_1:
[----:B------:R-:W-:Y:S05]  /*0090*/  EXIT ;  /* 0x000000000000794d */ /* 0x000fea0003800000 */
.L_x_2:
        /* <DEDUP_REMOVED lines=14> */
.L_x_4:


//--------------------- .nv.global.init           --------------------------
	.section	.nv.global.init,"aw",@progbits
.nv.global.init:
	.type		$str,@object
	.size		$str,(.L_0 - $str)
$str:
        /*0000*/ 	.byte	0x48, 0x65, 0x6c, 0x6c, 0x6f, 0x20, 0x57, 0x6f, 0x72, 0x6c, 0x64, 0x20, 0x66, 0x72, 0x6f, 0x6d
        /*0010*/ 	.byte	0x20, 0x47, 0x50, 0x55, 0x21, 0x0a, 0x00
.L_0:


//--------------------- .nv.shared.reserved.0     --------------------------
	.section	.nv.shared.reserved.0,"aw",@nobits
	.weak		__nv_reservedSMEM_offset_0_alias
	.size		__nv_reservedSMEM_offset_0_alias, 0, 64
	.other		__nv_reservedSMEM_offset_0_alias,@"STO_CUDA_RESERVED_SHARED STV_DEFAULT"
__nv_reservedSMEM_offset_0_alias:
	.zero		0
	.zero		64


//--------------------- .nv.constant0._Z3addPfS_S_ --------------------------
	.section	.nv.constant0._Z3addPfS_S_,"a",@progbits
	.sectionflags	@""
	.align	4
.nv.constant0._Z3addPfS_S_:
	.zero		920


//--------------------- .nv.constant0._Z10cuda_hellov --------------------------
	.section	.nv.constant0._Z10cuda_hellov,"a",@progbits
	.sectionflags	@""
	.align	4
.nv.constant0._Z10cuda_hellov:
	.zero		896


//--------------------- SYMBOLS --------------------------

	.type		.nv.reservedSmem.offset0,@object
	.size		.nv.reservedSmem.offset0,0x4
	.type		vprintf,@function
